//
// Generated by NVIDIA NVVM Compiler
//
// Compiler Build ID: CL-36424714
// Cuda compilation tools, release 13.0, V13.0.88
// Based on NVVM 20.0.0
//

.version 9.0
.target sm_100
.address_size 64

	// .globl	_Z8multiplyIfEvPT_S1_S1_iiii
.const .align 4 .u32 dev_sum;
.const .align 4 .u32 dev_bias_x;
.const .align 4 .u32 dev_bias_y;
.const .align 4 .u32 dev_bias_out;

.visible .entry _Z8multiplyIfEvPT_S1_S1_iiii(
	.param .u64 .ptr .align 1 _Z8multiplyIfEvPT_S1_S1_iiii_param_0,
	.param .u64 .ptr .align 1 _Z8multiplyIfEvPT_S1_S1_iiii_param_1,
	.param .u64 .ptr .align 1 _Z8multiplyIfEvPT_S1_S1_iiii_param_2,
	.param .u32 _Z8multiplyIfEvPT_S1_S1_iiii_param_3,
	.param .u32 _Z8multiplyIfEvPT_S1_S1_iiii_param_4,
	.param .u32 _Z8multiplyIfEvPT_S1_S1_iiii_param_5,
	.param .u32 _Z8multiplyIfEvPT_S1_S1_iiii_param_6
)
{
	.reg .pred 	%p<12>;
	.reg .b32 	%r<72>;
	.reg .b32 	%f<67>;
	.reg .b64 	%rd<41>;

	ld.param.u64 	%rd4, [_Z8multiplyIfEvPT_S1_S1_iiii_param_0];
	ld.param.u64 	%rd5, [_Z8multiplyIfEvPT_S1_S1_iiii_param_1];
	ld.param.u64 	%rd6, [_Z8multiplyIfEvPT_S1_S1_iiii_param_2];
	ld.param.u32 	%r33, [_Z8multiplyIfEvPT_S1_S1_iiii_param_3];
	ld.param.u32 	%r34, [_Z8multiplyIfEvPT_S1_S1_iiii_param_4];
	ld.param.u32 	%r35, [_Z8multiplyIfEvPT_S1_S1_iiii_param_5];
	ld.param.u32 	%r36, [_Z8multiplyIfEvPT_S1_S1_iiii_param_6];
	cvta.to.global.u64 	%rd1, %rd5;
	cvta.to.global.u64 	%rd2, %rd4;
	cvta.to.global.u64 	%rd3, %rd6;
	mov.u32 	%r37, %tid.x;
	mov.u32 	%r38, %ctaid.x;
	mov.u32 	%r39, %ntid.x;
	mad.lo.s32 	%r64, %r38, %r39, %r37;
	mov.u32 	%r40, %nctaid.x;
	mul.lo.s32 	%r2, %r39, %r40;
	ld.const.u32 	%r3, [dev_sum];
	setp.ge.s32 	%p1, %r64, %r3;
	@%p1 bra 	$L__BB0_16;
	setp.gt.s32 	%p2, %r34, 0;
	ld.const.u32 	%r4, [dev_bias_out];
	@%p2 bra 	$L__BB0_2;
	bra.uni 	$L__BB0_15;
$L__BB0_2:
	ld.const.u32 	%r5, [dev_bias_x];
	ld.const.u32 	%r6, [dev_bias_y];
	and.b32  	%r7, %r34, 7;
	and.b32  	%r8, %r34, 3;
	and.b32  	%r9, %r34, 2147483640;
	and.b32  	%r10, %r34, 1;
	neg.s32 	%r11, %r9;
	shl.b32 	%r12, %r35, 3;
	mul.wide.s32 	%rd33, %r35, 4;
$L__BB0_3:
	setp.lt.u32 	%p4, %r34, 8;
	div.s32 	%r14, %r64, %r36;
	mul.lo.s32 	%r51, %r14, %r36;
	sub.s32 	%r52, %r64, %r51;
	div.s32 	%r15, %r52, %r33;
	mad.lo.s32 	%r53, %r15, %r33, %r51;
	sub.s32 	%r16, %r64, %r53;
	mul.lo.s32 	%r54, %r15, %r34;
	mad.lo.s32 	%r17, %r5, %r14, %r54;
	mad.lo.s32 	%r18, %r6, %r14, %r16;
	mov.f32 	%f66, 0f00000000;
	mov.b32 	%r69, 0;
	@%p4 bra 	$L__BB0_6;
	mov.f32 	%f66, 0f00000000;
	mov.u32 	%r65, %r17;
	mov.u32 	%r66, %r18;
	mov.u32 	%r67, %r11;
$L__BB0_5:
	.pragma "nounroll";
	mul.wide.s32 	%rd9, %r65, 4;
	add.s64 	%rd10, %rd2, %rd9;
	ld.global.f32 	%f16, [%rd10];
	mul.wide.s32 	%rd11, %r66, 4;
	add.s64 	%rd12, %rd1, %rd11;
	ld.global.f32 	%f17, [%rd12];
	fma.rn.f32 	%f18, %f16, %f17, %f66;
	ld.global.f32 	%f19, [%rd10+4];
	mul.wide.s32 	%rd13, %r35, 4;
	add.s64 	%rd14, %rd12, %rd13;
	ld.global.f32 	%f20, [%rd14];
	fma.rn.f32 	%f21, %f19, %f20, %f18;
	ld.global.f32 	%f22, [%rd10+8];
	add.s64 	%rd15, %rd14, %rd13;
	ld.global.f32 	%f23, [%rd15];
	fma.rn.f32 	%f24, %f22, %f23, %f21;
	ld.global.f32 	%f25, [%rd10+12];
	add.s64 	%rd16, %rd15, %rd13;
	ld.global.f32 	%f26, [%rd16];
	fma.rn.f32 	%f27, %f25, %f26, %f24;
	ld.global.f32 	%f28, [%rd10+16];
	add.s64 	%rd17, %rd16, %rd13;
	ld.global.f32 	%f29, [%rd17];
	fma.rn.f32 	%f30, %f28, %f29, %f27;
	ld.global.f32 	%f31, [%rd10+20];
	add.s64 	%rd18, %rd17, %rd13;
	ld.global.f32 	%f32, [%rd18];
	fma.rn.f32 	%f33, %f31, %f32, %f30;
	ld.global.f32 	%f34, [%rd10+24];
	add.s64 	%rd19, %rd18, %rd13;
	ld.global.f32 	%f35, [%rd19];
	fma.rn.f32 	%f36, %f34, %f35, %f33;
	ld.global.f32 	%f37, [%rd10+28];
	add.s64 	%rd20, %rd19, %rd13;
	ld.global.f32 	%f38, [%rd20];
	fma.rn.f32 	%f66, %f37, %f38, %f36;
	add.s32 	%r67, %r67, 8;
	add.s32 	%r66, %r66, %r12;
	add.s32 	%r65, %r65, 8;
	setp.ne.s32 	%p5, %r67, 0;
	mov.u32 	%r69, %r9;
	@%p5 bra 	$L__BB0_5;
$L__BB0_6:
	setp.eq.s32 	%p6, %r7, 0;
	@%p6 bra 	$L__BB0_14;
	add.s32 	%r55, %r7, -1;
	setp.lt.u32 	%p7, %r55, 3;
	@%p7 bra 	$L__BB0_9;
	add.s32 	%r56, %r17, %r69;
	mul.wide.s32 	%rd21, %r56, 4;
	add.s64 	%rd22, %rd2, %rd21;
	ld.global.f32 	%f40, [%rd22];
	mad.lo.s32 	%r57, %r69, %r35, %r18;
	mul.wide.s32 	%rd23, %r57, 4;
	add.s64 	%rd24, %rd1, %rd23;
	ld.global.f32 	%f41, [%rd24];
	fma.rn.f32 	%f42, %f40, %f41, %f66;
	ld.global.f32 	%f43, [%rd22+4];
	add.s64 	%rd26, %rd24, %rd33;
	ld.global.f32 	%f44, [%rd26];
	fma.rn.f32 	%f45, %f43, %f44, %f42;
	ld.global.f32 	%f46, [%rd22+8];
	add.s64 	%rd27, %rd26, %rd33;
	ld.global.f32 	%f47, [%rd27];
	fma.rn.f32 	%f48, %f46, %f47, %f45;
	ld.global.f32 	%f49, [%rd22+12];
	add.s64 	%rd28, %rd27, %rd33;
	ld.global.f32 	%f50, [%rd28];
	fma.rn.f32 	%f66, %f49, %f50, %f48;
	add.s32 	%r69, %r69, 4;
$L__BB0_9:
	setp.eq.s32 	%p8, %r8, 0;
	@%p8 bra 	$L__BB0_14;
	setp.eq.s32 	%p9, %r8, 1;
	@%p9 bra 	$L__BB0_12;
	add.s32 	%r58, %r17, %r69;
	mul.wide.s32 	%rd29, %r58, 4;
	add.s64 	%rd30, %rd2, %rd29;
	ld.global.f32 	%f52, [%rd30];
	mad.lo.s32 	%r59, %r69, %r35, %r18;
	mul.wide.s32 	%rd31, %r59, 4;
	add.s64 	%rd32, %rd1, %rd31;
	ld.global.f32 	%f53, [%rd32];
	fma.rn.f32 	%f54, %f52, %f53, %f66;
	ld.global.f32 	%f55, [%rd30+4];
	add.s64 	%rd34, %rd32, %rd33;
	ld.global.f32 	%f56, [%rd34];
	fma.rn.f32 	%f66, %f55, %f56, %f54;
	add.s32 	%r69, %r69, 2;
$L__BB0_12:
	setp.eq.s32 	%p10, %r10, 0;
	@%p10 bra 	$L__BB0_14;
	add.s32 	%r60, %r17, %r69;
	mul.wide.s32 	%rd35, %r60, 4;
	add.s64 	%rd36, %rd2, %rd35;
	ld.global.f32 	%f57, [%rd36];
	mad.lo.s32 	%r61, %r69, %r35, %r18;
	mul.wide.s32 	%rd37, %r61, 4;
	add.s64 	%rd38, %rd1, %rd37;
	ld.global.f32 	%f58, [%rd38];
	fma.rn.f32 	%f66, %f57, %f58, %f66;
$L__BB0_14:
	mad.lo.s32 	%r62, %r15, %r35, %r16;
	mad.lo.s32 	%r63, %r4, %r14, %r62;
	mul.wide.s32 	%rd39, %r63, 4;
	add.s64 	%rd40, %rd3, %rd39;
	st.global.f32 	[%rd40], %f66;
	add.s32 	%r64, %r64, %r2;
	setp.lt.s32 	%p11, %r64, %r3;
	@%p11 bra 	$L__BB0_3;
	bra.uni 	$L__BB0_16;
$L__BB0_15:
	div.s32 	%r41, %r64, %r36;
	mul.lo.s32 	%r42, %r41, %r36;
	sub.s32 	%r43, %r64, %r42;
	div.s32 	%r44, %r43, %r33;
	mad.lo.s32 	%r45, %r44, %r33, %r42;
	sub.s32 	%r46, %r64, %r45;
	mad.lo.s32 	%r47, %r44, %r35, %r46;
	mad.lo.s32 	%r48, %r4, %r41, %r47;
	mul.wide.s32 	%rd7, %r48, 4;
	add.s64 	%rd8, %rd3, %rd7;
	mov.b32 	%r49, 0;
	st.global.u32 	[%rd8], %r49;
	add.s32 	%r64, %r64, %r2;
	setp.lt.s32 	%p3, %r64, %r3;
	@%p3 bra 	$L__BB0_15;
$L__BB0_16:
	ret;

}


// ===== COMPILED SASS (sm_100) =====

	.target	sm_100

	.elftype	@"ET_EXEC"


//--------------------- .note.nv.tkinfo           --------------------------
	.section	.note.nv.tkinfo,"",@"SHT_NOTE"
	.sectionflags	@"SHF_NOTE_NV_TKINFO"
	.tkinfo
        /*0018*/ 	.word	0x00000002
        /*0030*/ 	.string	""
        /*0030*/ 	.string	"ptxas"
        /*0030*/ 	.string	"Cuda compilation tools, release 13.0, V13.0.88"
        /*0030*/ 	.string	"Build cuda_13.0.r13.0/compiler.36424714_0"
        /*0030*/ 	.string	"-arch sm_100 -m 64 "



//--------------------- .note.nv.cuinfo           --------------------------
	.section	.note.nv.cuinfo,"",@"SHT_NOTE"
	.sectionflags	@"SHF_NOTE_NV_CUINFO"
        /*0018*/ 	.short	0x0002
        /*001a*/ 	.short	0x0064
        /*001c*/ 	.short	0x0082
	.zero		2


//--------------------- .nv.info                  --------------------------
	.section	.nv.info,"",@"SHT_CUDA_INFO"
	.align	4


	//----- nvinfo : EIATTR_REGCOUNT
	.align		4
        /*0000*/ 	.byte	0x04, 0x2f
        /*0002*/ 	.short	(.L_5 - .L_4)
	.align		4
.L_4:
        /*0004*/ 	.word	index@(_Z8multiplyIfEvPT_S1_S1_iiii)
        /*0008*/ 	.word	0x00000020


	//----- nvinfo : EIATTR_FRAME_SIZE
	.align		4
.L_5:
        /*000c*/ 	.byte	0x04, 0x11
        /*000e*/ 	.short	(.L_7 - .L_6)
	.align		4
.L_6:
        /*0010*/ 	.word	index@(_Z8multiplyIfEvPT_S1_S1_iiii)
        /*0014*/ 	.word	0x00000000


	//----- nvinfo : EIATTR_MIN_STACK_SIZE
	.align		4
.L_7:
        /*0018*/ 	.byte	0x04, 0x12
        /*001a*/ 	.short	(.L_9 - .L_8)
	.align		4
.L_8:
        /*001c*/ 	.word	index@(_Z8multiplyIfEvPT_S1_S1_iiii)
        /*0020*/ 	.word	0x00000000
.L_9:


//--------------------- .nv.compat                --------------------------
	.section	.nv.compat,"",@"SHT_CUDA_COMPAT_INFO"
	.align	4
        /*0000*/ 	.byte	0x02, 0x09, 0x00, 0x00, 0x02, 0x02, 0x01, 0x00, 0x02, 0x05, 0x05, 0x00, 0x03, 0x07, 0x01, 0x01
        /*0010*/ 	.byte	0x02, 0x03, 0x00, 0x00, 0x02, 0x06, 0x01, 0x00, 0x04, 0x0b, 0x08, 0x00, 0x09, 0x00, 0x00, 0x00
        /*0020*/ 	.byte	0x00, 0x00, 0x00, 0x00


//--------------------- .nv.info._Z8multiplyIfEvPT_S1_S1_iiii --------------------------
	.section	.nv.info._Z8multiplyIfEvPT_S1_S1_iiii,"",@"SHT_CUDA_INFO"
	.sectionflags	@""
	.align	4


	//----- nvinfo : EIATTR_CUDA_API_VERSION
	.align		4
        /*0000*/ 	.byte	0x04, 0x37
        /*0002*/ 	.short	(.L_11 - .L_10)
.L_10:
        /*0004*/ 	.word	0x00000082


	//----- nvinfo : EIATTR_KPARAM_INFO
	.align		4
.L_11:
        /*0008*/ 	.byte	0x04, 0x17
        /*000a*/ 	.short	(.L_13 - .L_12)
.L_12:
        /*000c*/ 	.word	0x00000000
        /*0010*/ 	.short	0x0006
        /*0012*/ 	.short	0x0024
        /*0014*/ 	.byte	0x00, 0xf0, 0x11, 0x00


	//----- nvinfo : EIATTR_KPARAM_INFO
	.align		4
.L_13:
        /*0018*/ 	.byte	0x04, 0x17
        /*001a*/ 	.short	(.L_15 - .L_14)
.L_14:
        /*001c*/ 	.word	0x00000000
        /*0020*/ 	.short	0x0005
        /*0022*/ 	.short	0x0020
        /*0024*/ 	.byte	0x00, 0xf0, 0x11, 0x00


	//----- nvinfo : EIATTR_KPARAM_INFO
	.align		4
.L_15:
        /*0028*/ 	.byte	0x04, 0x17
        /*002a*/ 	.short	(.L_17 - .L_16)
.L_16:
        /*002c*/ 	.word	0x00000000
        /*0030*/ 	.short	0x0004
        /*0032*/ 	.short	0x001c
        /*0034*/ 	.byte	0x00, 0xf0, 0x11, 0x00


	//----- nvinfo : EIATTR_KPARAM_INFO
	.align		4
.L_17:
        /*0038*/ 	.byte	0x04, 0x17
        /*003a*/ 	.short	(.L_19 - .L_18)
.L_18:
        /*003c*/ 	.word	0x00000000
        /*0040*/ 	.short	0x0003
        /*0042*/ 	.short	0x0018
        /*0044*/ 	.byte	0x00, 0xf0, 0x11, 0x00


	//----- nvinfo : EIATTR_KPARAM_INFO
	.align		4
.L_19:
        /*0048*/ 	.byte	0x04, 0x17
        /*004a*/ 	.short	(.L_21 - .L_20)
.L_20:
        /*004c*/ 	.word	0x00000000
        /*0050*/ 	.short	0x0002
        /*0052*/ 	.short	0x0010
        /*0054*/ 	.byte	0x00, 0xf5, 0x21, 0x00


	//----- nvinfo : EIATTR_KPARAM_INFO
	.align		4
.L_21:
        /*0058*/ 	.byte	0x04, 0x17
        /*005a*/ 	.short	(.L_23 - .L_22)
.L_22:
        /*005c*/ 	.word	0x00000000
        /*0060*/ 	.short	0x0001
        /*0062*/ 	.short	0x0008
        /*0064*/ 	.byte	0x00, 0xf5, 0x21, 0x00


	//----- nvinfo : EIATTR_KPARAM_INFO
	.align		4
.L_23:
        /*0068*/ 	.byte	0x04, 0x17
        /*006a*/ 	.short	(.L_25 - .L_24)
.L_24:
        /*006c*/ 	.word	0x00000000
        /*0070*/ 	.short	0x0000
        /*0072*/ 	.short	0x0000
        /*0074*/ 	.byte	0x00, 0xf5, 0x21, 0x00


	//----- nvinfo : EIATTR_SPARSE_MMA_MASK
	.align		4
.L_25:
        /*0078*/ 	.byte	0x03, 0x50
        /*007a*/ 	.short	0x0000


	//----- nvinfo : EIATTR_MAXREG_COUNT
	.align		4
        /*007c*/ 	.byte	0x03, 0x1b
        /*007e*/ 	.short	0x00ff


	//----- nvinfo : EIATTR_MERCURY_ISA_VERSION
	.align		4
        /*0080*/ 	.byte	0x03, 0x5f
        /*0082*/ 	.short	0x0101


	//----- nvinfo : EIATTR_VRC_CTA_INIT_COUNT
	.align		4
        /*0084*/ 	.byte	0x02, 0x4a
	.zero		1
	.zero		1


	//----- nvinfo : EIATTR_EXIT_INSTR_OFFSETS
	.align		4
        /*0088*/ 	.byte	0x04, 0x1c
        /*008a*/ 	.short	(.L_27 - .L_26)


	//   ....[0]....
.L_26:
        /*008c*/ 	.word	0x00000090


	//   ....[1]....
        /*0090*/ 	.word	0x00000520


	//   ....[2]....
        /*0094*/ 	.word	0x000010a0


	//----- nvinfo : EIATTR_CRS_STACK_SIZE
	.align		4
.L_27:
        /*0098*/ 	.byte	0x04, 0x1e
        /*009a*/ 	.short	(.L_29 - .L_28)
.L_28:
        /*009c*/ 	.word	0x00000000


	//----- nvinfo : EIATTR_CBANK_PARAM_SIZE
	.align		4
.L_29:
        /*00a0*/ 	.byte	0x03, 0x19
        /*00a2*/ 	.short	0x0028


	//----- nvinfo : EIATTR_PARAM_CBANK
	.align		4
        /*00a4*/ 	.byte	0x04, 0x0a
        /*00a6*/ 	.short	(.L_31 - .L_30)
	.align		4
.L_30:
        /*00a8*/ 	.word	index@(.nv.constant0._Z8multiplyIfEvPT_S1_S1_iiii)
        /*00ac*/ 	.short	0x0380
        /*00ae*/ 	.short	0x0028


	//----- nvinfo : EIATTR_SW_WAR
	.align		4
.L_31:
        /*00b0*/ 	.byte	0x04, 0x36
        /*00b2*/ 	.short	(.L_33 - .L_32)
.L_32:
        /*00b4*/ 	.word	0x00000008
.L_33:


//--------------------- .nv.callgraph             --------------------------
	.section	.nv.callgraph,"",@"SHT_CUDA_CALLGRAPH"
	.align	4
	.sectionentsize	8
	.align		4
        /*0000*/ 	.word	0x00000000
	.align		4
        /*0004*/ 	.word	0xffffffff
	.align		4
        /*0008*/ 	.word	0x00000000
	.align		4
        /*000c*/ 	.word	0xfffffffe
	.align		4
        /*0010*/ 	.word	0x00000000
	.align		4
        /*0014*/ 	.word	0xfffffffd
	.align		4
        /*0018*/ 	.word	0x00000000
	.align		4
        /*001c*/ 	.word	0xfffffffc


//--------------------- .nv.constant3             --------------------------
	.section	.nv.constant3,"a",@progbits
	.align	4
.nv.constant3:
	.type		dev_sum,@object
	.size		dev_sum,(dev_bias_x - dev_sum)
dev_sum:
	.zero		4
	.type		dev_bias_x,@object
	.size		dev_bias_x,(dev_bias_y - dev_bias_x)
dev_bias_x:
	.zero		4
	.type		dev_bias_y,@object
	.size		dev_bias_y,(dev_bias_out - dev_bias_y)
dev_bias_y:
	.zero		4
	.type		dev_bias_out,@object
	.size		dev_bias_out,(.L_3 - dev_bias_out)
dev_bias_out:
	.zero		4
.L_3:


//--------------------- .text._Z8multiplyIfEvPT_S1_S1_iiii --------------------------
	.section	.text._Z8multiplyIfEvPT_S1_S1_iiii,"ax",@progbits
	.align	128
        .global         _Z8multiplyIfEvPT_S1_S1_iiii
        .type           _Z8multiplyIfEvPT_S1_S1_iiii,@function
        .size           _Z8multiplyIfEvPT_S1_S1_iiii,(.L_x_8 - _Z8multiplyIfEvPT_S1_S1_iiii)
        .other          _Z8multiplyIfEvPT_S1_S1_iiii,@"STO_CUDA_ENTRY STV_DEFAULT"
_Z8multiplyIfEvPT_S1_S1_iiii:
.text._Z8multiplyIfEvPT_S1_S1_iiii:
[----:B------:R-:W-:Y:S01]  /*0000*/  LDC R1, c[0x0][0x37c] ;  /* 0x0000df00ff017b82 */ /* 0x000fe20000000800 */
[----:B------:R-:W0:Y:S07]  /*0010*/  S2R R3, SR_TID.X ;  /* 0x0000000000037919 */ /* 0x000e2e0000002100 */
[----:B------:R-:W0:Y:S01]  /*0020*/  S2UR UR4, SR_CTAID.X ;  /* 0x00000000000479c3 */ /* 0x000e220000002500 */
[----:B------:R-:W1:Y:S07]  /*0030*/  LDCU UR6, c[0x3][URZ] ;  /* 0x00c00000ff0677ac */ /* 0x000e6e0008000800 */
[----:B------:R-:W0:Y:S01]  /*0040*/  LDC R0, c[0x0][0x360] ;  /* 0x0000d800ff007b82 */ /* 0x000e220000000800 */
[----:B------:R-:W2:Y:S01]  /*0050*/  LDCU UR5, c[0x0][0x370] ;  /* 0x00006e00ff0577ac */ /* 0x000ea20008000800 */
[----:B0-----:R-:W-:-:S02]  /*0060*/  IMAD R3, R0, UR4, R3 ;  /* 0x0000000400037c24 */ /* 0x001fc4000f8e0203 */
[----:B--2---:R-:W-:-:S03]  /*0070*/  IMAD R0, R0, UR5, RZ ;  /* 0x0000000500007c24 */ /* 0x004fc6000f8e02ff */
[----:B-1----:R-:W-:-:S13]  /*0080*/  ISETP.GE.AND P0, PT, R3, UR6, PT ;  /* 0x0000000603007c0c */ /* 0x002fda000bf06270 */
[----:B------:R-:W-:Y:S05]  /*0090*/  @P0 EXIT ;  /* 0x000000000000094d */ /* 0x000fea0003800000 */
[----:B------:R-:W0:Y:S01]  /*00a0*/  LDC R5, c[0x0][0x39c] ;  /* 0x0000e700ff057b82 */ /* 0x000e220000000800 */
[----:B------:R-:W1:Y:S01]  /*00b0*/  LDCU.64 UR4, c[0x0][0x358] ;  /* 0x00006b00ff0477ac */ /* 0x000e620008000a00 */
[----:B0-----:R-:W-:-:S13]  /*00c0*/  ISETP.GT.AND P0, PT, R5, RZ, PT ;  /* 0x000000ff0500720c */ /* 0x001fda0003f04270 */
[----:B-1----:R-:W-:Y:S05]  /*00d0*/  @P0 BRA `(.L_x_0) ;  /* 0x0000000400140947 */ /* 0x002fea0003800000 */
[----:B------:R-:W0:Y:S01]  /*00e0*/  LDC R2, c[0x0][0x3a4] ;  /* 0x0000e900ff027b82 */ /* 0x000e220000000800 */
[----:B------:R-:W1:Y:S01]  /*00f0*/  LDCU UR6, c[0x0][0x398] ;  /* 0x00007300ff0677ac */ /* 0x000e620008000800 */
[----:B------:R-:W2:Y:S06]  /*0100*/  LDCU UR7, c[0x0][0x3a0] ;  /* 0x00007400ff0777ac */ /* 0x000eac0008000800 */
[----:B------:R-:W3:Y:S01]  /*0110*/  LDC R6, c[0x0][0x3a4] ;  /* 0x0000e900ff067b82 */ /* 0x000ee20000000800 */
[----:B------:R-:W4:Y:S01]  /*0120*/  LDCU UR9, c[0x3][URZ] ;  /* 0x00c00000ff0977ac */ /* 0x000f220008000800 */
[----:B------:R-:W0:Y:S06]  /*0130*/  LDCU UR8, c[0x3][0xc] ;  /* 0x00c00180ff0877ac */ /* 0x000e2c0008000800 */
[----:B------:R-:W2:Y:S01]  /*0140*/  LDC R7, c[0x0][0x398] ;  /* 0x0000e600ff077b82 */ /* 0x000ea20000000800 */
[----:B-1----:R-:W-:-:S02]  /*0150*/  ISETP.NE.AND P0, PT, RZ, UR6, PT ;  /* 0x00000006ff007c0c */ /* 0x002fc4000bf05270 */
[----:B0-----:R-:W-:-:S05]  /*0160*/  IABS R2, R2 ;  /* 0x0000000200027213 */ /* 0x001fca0000000000 */
[----:B------:R-:W0:Y:S01]  /*0170*/  LDC.64 R4, c[0x0][0x390] ;  /* 0x0000e400ff047b82 */ /* 0x000e220000000a00 */
[----:B------:R-:W1:Y:S08]  /*0180*/  I2F.RP R10, R2 ;  /* 0x00000002000a7306 */ /* 0x000e700000209400 */
[----:B-1----:R-:W1:Y:S02]  /*0190*/  MUFU.RCP R10, R10 ;  /* 0x0000000a000a7308 */ /* 0x002e640000001000 */
[----:B-1----:R-:W-:-:S06]  /*01a0*/  IADD3 R8, PT, PT, R10, 0xffffffe, RZ ;  /* 0x0ffffffe0a087810 */ /* 0x002fcc0007ffe0ff */
[----:B------:R1:W5:Y:S02]  /*01b0*/  F2I.FTZ.U32.TRUNC.NTZ R9, R8 ;  /* 0x0000000800097305 */ /* 0x000364000021f000 */
[----:B-1----:R-:W-:Y:S01]  /*01c0*/  IMAD.MOV.U32 R8, RZ, RZ, RZ ;  /* 0x000000ffff087224 */ /* 0x002fe200078e00ff */
[----:B-----5:R-:W-:-:S05]  /*01d0*/  IADD3 R11, PT, PT, RZ, -R9, RZ ;  /* 0x80000009ff0b7210 */ /* 0x020fca0007ffe0ff */
[----:B------:R-:W-:-:S04]  /*01e0*/  IMAD R11, R11, R2, RZ ;  /* 0x000000020b0b7224 */ /* 0x000fc800078e02ff */
[----:B------:R-:W-:Y:S01]  /*01f0*/  IMAD.HI.U32 R9, R9, R11, R8 ;  /* 0x0000000b09097227 */ /* 0x000fe200078e0008 */
[----:B0-234-:R-:W-:-:S07]  /*0200*/  LOP3.LUT R8, RZ, UR6, RZ, 0x33, !PT ;  /* 0x00000006ff087c12 */ /* 0x01dfce000f8e33ff */
.L_x_1:
[----:B0-----:R-:W-:Y:S02]  /*0210*/  IABS R10, R3 ;  /* 0x00000003000a7213 */ /* 0x001fe40000000000 */
[----:B------:R-:W-:Y:S02]  /*0220*/  IABS R12, R7 ;  /* 0x00000007000c7213 */ /* 0x000fe40000000000 */
[----:B------:R-:W-:Y:S01]  /*0230*/  IABS R16, R6 ;  /* 0x0000000600107213 */ /* 0x000fe20000000000 */
[----:B------:R-:W-:Y:S01]  /*0240*/  IMAD.HI.U32 R13, R9, R10, RZ ;  /* 0x0000000a090d7227 */ /* 0x000fe200078e00ff */
[----:B------:R-:W0:Y:S04]  /*0250*/  I2F.RP R14, R12 ;  /* 0x0000000c000e7306 */ /* 0x000e280000209400 */
[----:B------:R-:W-:-:S05]  /*0260*/  IADD3 R11, PT, PT, -R13, RZ, RZ ;  /* 0x000000ff0d0b7210 */ /* 0x000fca0007ffe1ff */
[----:B------:R-:W-:Y:S01]  /*0270*/  IMAD R11, R16, R11, R10 ;  /* 0x0000000b100b7224 */ /* 0x000fe200078e020a */
[----:B------:R-:W-:-:S04]  /*0280*/  LOP3.LUT R10, R3, R6, RZ, 0x3c, !PT ;  /* 0x00000006030a7212 */ /* 0x000fc800078e3cff */
[----:B------:R-:W-:Y:S01]  /*0290*/  ISETP.GT.U32.AND P3, PT, R2, R11, PT ;  /* 0x0000000b0200720c */ /* 0x000fe20003f64070 */
[----:B0-----:R-:W0:Y:S01]  /*02a0*/  MUFU.RCP R14, R14 ;  /* 0x0000000e000e7308 */ /* 0x001e220000001000 */
[----:B------:R-:W-:-:S11]  /*02b0*/  ISETP.GE.AND P2, PT, R10, RZ, PT ;  /* 0x000000ff0a00720c */ /* 0x000fd60003f46270 */
[----:B------:R-:W-:Y:S01]  /*02c0*/  @!P3 IADD3 R11, PT, PT, R11, -R16, RZ ;  /* 0x800000100b0bb210 */ /* 0x000fe20007ffe0ff */
[----:B------:R-:W-:Y:S01]  /*02d0*/  @!P3 VIADD R13, R13, 0x1 ;  /* 0x000000010d0db836 */ /* 0x000fe20000000000 */
[----:B------:R-:W-:Y:S02]  /*02e0*/  ISETP.NE.AND P3, PT, R6, RZ, PT ;  /* 0x000000ff0600720c */ /* 0x000fe40003f65270 */
[----:B------:R-:W-:Y:S02]  /*02f0*/  ISETP.GE.U32.AND P1, PT, R11, R2, PT ;  /* 0x000000020b00720c */ /* 0x000fe40003f26070 */
[----:B0-----:R-:W-:-:S04]  /*0300*/  IADD3 R10, PT, PT, R14, 0xffffffe, RZ ;  /* 0x0ffffffe0e0a7810 */ /* 0x001fc80007ffe0ff */
[----:B------:R0:W1:Y:S07]  /*0310*/  F2I.FTZ.U32.TRUNC.NTZ R11, R10 ;  /* 0x0000000a000b7305 */ /* 0x00006e000021f000 */
[----:B------:R-:W-:Y:S01]  /*0320*/  @P1 IADD3 R13, PT, PT, R13, 0x1, RZ ;  /* 0x000000010d0d1810 */ /* 0x000fe20007ffe0ff */
[----:B0-----:R-:W-:-:S04]  /*0330*/  IMAD.MOV.U32 R10, RZ, RZ, RZ ;  /* 0x000000ffff0a7224 */ /* 0x001fc800078e00ff */
[----:B------:R-:W-:Y:S01]  /*0340*/  @!P2 IMAD.MOV R13, RZ, RZ, -R13 ;  /* 0x000000ffff0da224 */ /* 0x000fe200078e0a0d */
[----:B------:R-:W-:Y:S02]  /*0350*/  @!P3 LOP3.LUT R13, RZ, R6, RZ, 0x33, !PT ;  /* 0x00000006ff0db212 */ /* 0x000fe400078e33ff */
[----:B-1----:R-:W-:-:S03]  /*0360*/  IADD3 R15, PT, PT, RZ, -R11, RZ ;  /* 0x8000000bff0f7210 */ /* 0x002fc60007ffe0ff */
[----:B------:R-:W-:Y:S02]  /*0370*/  IMAD R16, R13, R6, RZ ;  /* 0x000000060d107224 */ /* 0x000fe400078e02ff */
[----:B------:R-:W-:-:S03]  /*0380*/  IMAD R15, R15, R12, RZ ;  /* 0x0000000c0f0f7224 */ /* 0x000fc600078e02ff */
[----:B------:R-:W-:Y:S01]  /*0390*/  IADD3 R14, PT, PT, -R16, R3, RZ ;  /* 0x00000003100e7210 */ /* 0x000fe20007ffe1ff */
[----:B------:R-:W-:-:S03]  /*03a0*/  IMAD.HI.U32 R10, R11, R15, R10 ;  /* 0x0000000f0b0a7227 */ /* 0x000fc600078e000a */
[----:B------:R-:W-:Y:S02]  /*03b0*/  IABS R17, R14 ;  /* 0x0000000e00117213 */ /* 0x000fe40000000000 */
[----:B------:R-:W-:Y:S02]  /*03c0*/  LOP3.LUT R14, R14, R7, RZ, 0x3c, !PT ;  /* 0x000000070e0e7212 */ /* 0x000fe400078e3cff */
[----:B------:R-:W-:Y:S02]  /*03d0*/  MOV R11, R17 ;  /* 0x00000011000b7202 */ /* 0x000fe40000000f00 */
[----:B------:R-:W-:-:S03]  /*03e0*/  ISETP.GE.AND P3, PT, R14, RZ, PT ;  /* 0x000000ff0e00720c */ /* 0x000fc60003f66270 */
[----:B------:R-:W-:-:S05]  /*03f0*/  IMAD.HI.U32 R10, R10, R11, RZ ;  /* 0x0000000b0a0a7227 */ /* 0x000fca00078e00ff */
[----:B------:R-:W-:-:S05]  /*0400*/  IADD3 R15, PT, PT, -R10, RZ, RZ ;  /* 0x000000ff0a0f7210 */ /* 0x000fca0007ffe1ff */
[----:B------:R-:W-:-:S05]  /*0410*/  IMAD R11, R12, R15, R11 ;  /* 0x0000000f0c0b7224 */ /* 0x000fca00078e020b */
[----:B------:R-:W-:-:S13]  /*0420*/  ISETP.GT.U32.AND P2, PT, R12, R11, PT ;  /* 0x0000000b0c00720c */ /* 0x000fda0003f44070 */
[----:B------:R-:W-:Y:S01]  /*0430*/  @!P2 IMAD.IADD R11, R11, 0x1, -R12 ;  /* 0x000000010b0ba824 */ /* 0x000fe200078e0a0c */
[----:B------:R-:W-:-:S04]  /*0440*/  @!P2 IADD3 R10, PT, PT, R10, 0x1, RZ ;  /* 0x000000010a0aa810 */ /* 0x000fc80007ffe0ff */
[----:B------:R-:W-:-:S13]  /*0450*/  ISETP.GE.U32.AND P1, PT, R11, R12, PT ;  /* 0x0000000c0b00720c */ /* 0x000fda0003f26070 */
[----:B------:R-:W-:-:S05]  /*0460*/  @P1 IADD3 R10, PT, PT, R10, 0x1, RZ ;  /* 0x000000010a0a1810 */ /* 0x000fca0007ffe0ff */
[----:B------:R-:W-:-:S05]  /*0470*/  @!P3 IMAD.MOV R10, RZ, RZ, -R10 ;  /* 0x000000ffff0ab224 */ /* 0x000fca00078e0a0a */
[----:B------:R-:W-:-:S05]  /*0480*/  SEL R10, R8, R10, !P0 ;  /* 0x0000000a080a7207 */ /* 0x000fca0004000000 */
[----:B------:R-:W-:-:S05]  /*0490*/  IMAD R12, R10, R7, R16 ;  /* 0x000000070a0c7224 */ /* 0x000fca00078e0210 */
[-C--:B------:R-:W-:Y:S02]  /*04a0*/  IADD3 R11, PT, PT, -R12, R3.reuse, RZ ;  /* 0x000000030c0b7210 */ /* 0x080fe40007ffe1ff */
[----:B------:R-:W-:-:S03]  /*04b0*/  IADD3 R3, PT, PT, R0, R3, RZ ;  /* 0x0000000300037210 */ /* 0x000fc60007ffe0ff */
[----:B------:R-:W-:Y:S01]  /*04c0*/  IMAD R10, R10, UR7, R11 ;  /* 0x000000070a0a7c24 */ /* 0x000fe2000f8e020b */
[----:B------:R-:W-:-:S03]  /*04d0*/  ISETP.GE.AND P1, PT, R3, UR9, PT ;  /* 0x0000000903007c0c */ /* 0x000fc6000bf26270 */
[----:B------:R-:W-:-:S04]  /*04e0*/  IMAD R11, R13, UR8, R10 ;  /* 0x000000080d0b7c24 */ /* 0x000fc8000f8e020a */
[----:B------:R-:W-:-:S05]  /*04f0*/  IMAD.WIDE R10, R11, 0x4, R4 ;  /* 0x000000040b0a7825 */ /* 0x000fca00078e0204 */
[----:B------:R0:W-:Y:S01]  /*0500*/  STG.E desc[UR4][R10.64], RZ ;  /* 0x000000ff0a007986 */ /* 0x0001e2000c101904 */
[----:B------:R-:W-:Y:S05]  /*0510*/  @!P1 BRA `(.L_x_1) ;  /* 0xfffffffc003c9947 */ /* 0x000fea000383ffff */
[----:B------:R-:W-:Y:S05]  /*0520*/  EXIT ;  /* 0x000000000000794d */ /* 0x000fea0003800000 */
.L_x_0:
[C---:B------:R-:W-:Y:S02]  /*0530*/  LOP3.LUT R2, R5.reuse, 0x7ffffff8, RZ, 0xc0, !PT ;  /* 0x7ffffff805027812 */ /* 0x040fe400078ec0ff */
[C---:B------:R-:W-:Y:S02]  /*0540*/  LOP3.LUT R4, R5.reuse, 0x7, RZ, 0xc0, !PT ;  /* 0x0000000705047812 */ /* 0x040fe400078ec0ff */
[----:B------:R-:W-:Y:S01]  /*0550*/  LOP3.LUT R5, R5, 0x3, RZ, 0xc0, !PT ;  /* 0x0000000305057812 */ /* 0x000fe200078ec0ff */
[----:B------:R-:W-:-:S07]  /*0560*/  IMAD.MOV R6, RZ, RZ, -R2 ;  /* 0x000000ffff067224 */ /* 0x000fce00078e0a02 */
.L_x_6:
[----:B------:R-:W0:Y:S01]  /*0570*/  LDC R8, c[0x0][0x3a4] ;  /* 0x0000e900ff087b82 */ /* 0x000e220000000800 */
[----:B------:R-:W-:Y:S01]  /*0580*/  IABS R11, R3 ;  /* 0x00000003000b7213 */ /* 0x000fe20000000000 */
[----:B------:R-:W1:Y:S01]  /*0590*/  LDCU UR6, c[0x3][0x4] ;  /* 0x00c00080ff0677ac */ /* 0x000e620008000800 */
[----:B------:R-:W-:Y:S01]  /*05a0*/  MOV R24, RZ ;  /* 0x000000ff00187202 */ /* 0x000fe20000000f00 */
[----:B------:R-:W2:Y:S04]  /*05b0*/  LDCU UR7, c[0x3][0x8] ;  /* 0x00c00100ff0777ac */ /* 0x000ea80008000800 */
[----:B------:R-:W3:Y:S01]  /*05c0*/  LDC R10, c[0x0][0x398] ;  /* 0x0000e600ff0a7b82 */ /* 0x000ee20000000800 */
[----:B0-----:R-:W-:-:S04]  /*05d0*/  IABS R14, R8 ;  /* 0x00000008000e7213 */ /* 0x001fc80000000000 */
[----:B------:R-:W0:Y:S08]  /*05e0*/  I2F.RP R7, R14 ;  /* 0x0000000e00077306 */ /* 0x000e300000209400 */
[----:B0-----:R-:W0:Y:S02]  /*05f0*/  MUFU.RCP R7, R7 ;  /* 0x0000000700077308 */ /* 0x001e240000001000 */
[----:B0-----:R-:W-:-:S06]  /*0600*/  IADD3 R12, PT, PT, R7, 0xffffffe, RZ ;  /* 0x0ffffffe070c7810 */ /* 0x001fcc0007ffe0ff */
[----:B------:R0:W4:Y:S02]  /*0610*/  F2I.FTZ.U32.TRUNC.NTZ R13, R12 ;  /* 0x0000000c000d7305 */ /* 0x000124000021f000 */
[----:B0-----:R-:W-:Y:S01]  /*0620*/  IMAD.MOV.U32 R12, RZ, RZ, RZ ;  /* 0x000000ffff0c7224 */ /* 0x001fe200078e00ff */
[----:B----4-:R-:W-:-:S05]  /*0630*/  IADD3 R9, PT, PT, RZ, -R13, RZ ;  /* 0x8000000dff097210 */ /* 0x010fca0007ffe0ff */
[----:B------:R-:W-:-:S04]  /*0640*/  IMAD R9, R9, R14, RZ ;  /* 0x0000000e09097224 */ /* 0x000fc800078e02ff */
[----:B------:R-:W-:Y:S01]  /*0650*/  IMAD.HI.U32 R16, R13, R9, R12 ;  /* 0x000000090d107227 */ /* 0x000fe200078e000c */
[----:B------:R-:W-:Y:S02]  /*0660*/  MOV R9, R11 ;  /* 0x0000000b00097202 */ /* 0x000fe40000000f00 */
[----:B---3--:R-:W-:-:S03]  /*0670*/  IABS R11, R10 ;  /* 0x0000000a000b7213 */ /* 0x008fc60000000000 */
[----:B------:R-:W-:Y:S01]  /*0680*/  IMAD.HI.U32 R7, R16, R9, RZ ;  /* 0x0000000910077227 */ /* 0x000fe200078e00ff */
[----:B------:R-:W0:Y:S04]  /*0690*/  I2F.RP R13, R11 ;  /* 0x0000000b000d7306 */ /* 0x000e280000209400 */
[----:B------:R-:W-:-:S05]  /*06a0*/  IADD3 R12, PT, PT, -R7, RZ, RZ ;  /* 0x000000ff070c7210 */ /* 0x000fca0007ffe1ff */
[----:B------:R-:W-:-:S05]  /*06b0*/  IMAD R9, R14, R12, R9 ;  /* 0x0000000c0e097224 */ /* 0x000fca00078e0209 */
[----:B------:R-:W-:Y:S01]  /*06c0*/  ISETP.GT.U32.AND P1, PT, R14, R9, PT ;  /* 0x000000090e00720c */ /* 0x000fe20003f24070 */
[----:B0-----:R-:W0:-:S12]  /*06d0*/  MUFU.RCP R13, R13 ;  /* 0x0000000d000d7308 */ /* 0x001e180000001000 */
[----:B------:R-:W-:Y:S01]  /*06e0*/  @!P1 IMAD.IADD R9, R9, 0x1, -R14 ;  /* 0x0000000109099824 */ /* 0x000fe200078e0a0e */
[----:B------:R-:W-:Y:S02]  /*06f0*/  @!P1 IADD3 R7, PT, PT, R7, 0x1, RZ ;  /* 0x0000000107079810 */ /* 0x000fe40007ffe0ff */
[----:B------:R-:W-:Y:S02]  /*0700*/  ISETP.NE.AND P1, PT, R8, RZ, PT ;  /* 0x000000ff0800720c */ /* 0x000fe40003f25270 */
[----:B------:R-:W-:Y:S02]  /*0710*/  ISETP.GE.U32.AND P0, PT, R9, R14, PT ;  /* 0x0000000e0900720c */ /* 0x000fe40003f06070 */
[----:B------:R-:W-:-:S04]  /*0720*/  LOP3.LUT R9, R3, R8, RZ, 0x3c, !PT ;  /* 0x0000000803097212 */ /* 0x000fc800078e3cff */
[----:B------:R-:W-:Y:S02]  /*0730*/  ISETP.GE.AND P2, PT, R9, RZ, PT ;  /* 0x000000ff0900720c */ /* 0x000fe40003f46270 */
[----:B0-----:R-:W-:-:S05]  /*0740*/  IADD3 R9, PT, PT, R13, 0xffffffe, RZ ;  /* 0x0ffffffe0d097810 */ /* 0x001fca0007ffe0ff */
[----:B------:R-:W-:Y:S01]  /*0750*/  @P0 VIADD R7, R7, 0x1 ;  /* 0x0000000107070836 */ /* 0x000fe20000000000 */
[----:B------:R-:W0:Y:S05]  /*0760*/  F2I.FTZ.U32.TRUNC.NTZ R9, R9 ;  /* 0x0000000900097305 */ /* 0x000e2a000021f000 */
[----:B------:R-:W-:Y:S02]  /*0770*/  @!P2 IADD3 R7, PT, PT, -R7, RZ, RZ ;  /* 0x000000ff0707a210 */ /* 0x000fe40007ffe1ff */
[----:B------:R-:W-:-:S05]  /*0780*/  @!P1 LOP3.LUT R7, RZ, R8, RZ, 0x33, !PT ;  /* 0x00000008ff079212 */ /* 0x000fca00078e33ff */
[----:B------:R-:W-:Y:S01]  /*0790*/  IMAD R14, R7, R8, RZ ;  /* 0x00000008070e7224 */ /* 0x000fe200078e02ff */
[----:B0-----:R-:W-:-:S04]  /*07a0*/  IADD3 R12, PT, PT, RZ, -R9, RZ ;  /* 0x80000009ff0c7210 */ /* 0x001fc80007ffe0ff */
[----:B------:R-:W-:Y:S01]  /*07b0*/  IADD3 R13, PT, PT, -R14, R3, RZ ;  /* 0x000000030e0d7210 */ /* 0x000fe20007ffe1ff */
[----:B------:R-:W-:-:S03]  /*07c0*/  IMAD.MOV.U32 R8, RZ, RZ, R12 ;  /* 0x000000ffff087224 */ /* 0x000fc600078e000c */
[----:B------:R-:W-:Y:S02]  /*07d0*/  IABS R12, R13 ;  /* 0x0000000d000c7213 */ /* 0x000fe40000000000 */
[----:B------:R-:W-:Y:S01]  /*07e0*/  LOP3.LUT R13, R13, R10, RZ, 0x3c, !PT ;  /* 0x0000000a0d0d7212 */ /* 0x000fe200078e3cff */
[----:B------:R-:W-:Y:S02]  /*07f0*/  IMAD R15, R8, R11, RZ ;  /* 0x0000000b080f7224 */ /* 0x000fe400078e02ff */
[----:B------:R-:W-:Y:S01]  /*0800*/  HFMA2 R8, -RZ, RZ, 0, 0 ;  /* 0x00000000ff087431 */ /* 0x000fe200000001ff */
[----:B------:R-:W-:-:S04]  /*0810*/  ISETP.GE.AND P2, PT, R13, RZ, PT ;  /* 0x000000ff0d00720c */ /* 0x000fc80003f46270 */
[----:B------:R-:W-:-:S04]  /*0820*/  IMAD.HI.U32 R9, R9, R15, R8 ;  /* 0x0000000f09097227 */ /* 0x000fc800078e0008 */
[----:B------:R-:W-:-:S04]  /*0830*/  IMAD.MOV.U32 R8, RZ, RZ, R12 ;  /* 0x000000ffff087224 */ /* 0x000fc800078e000c */
[----:B------:R-:W-:-:S05]  /*0840*/  IMAD.HI.U32 R9, R9, R8, RZ ;  /* 0x0000000809097227 */ /* 0x000fca00078e00ff */
[----:B------:R-:W-:-:S05]  /*0850*/  IADD3 R12, PT, PT, -R9, RZ, RZ ;  /* 0x000000ff090c7210 */ /* 0x000fca0007ffe1ff */
[----:B------:R-:W-:-:S05]  /*0860*/  IMAD R8, R11, R12, R8 ;  /* 0x0000000c0b087224 */ /* 0x000fca00078e0208 */
[----:B------:R-:W-:-:S13]  /*0870*/  ISETP.GT.U32.AND P1, PT, R11, R8, PT ;  /* 0x000000080b00720c */ /* 0x000fda0003f24070 */
[-C--:B------:R-:W-:Y:S01]  /*0880*/  @!P1 IADD3 R8, PT, PT, R8, -R11.reuse, RZ ;  /* 0x8000000b08089210 */ /* 0x080fe20007ffe0ff */
[----:B------:R-:W-:Y:S01]  /*0890*/  @!P1 VIADD R9, R9, 0x1 ;  /* 0x0000000109099836 */ /* 0x000fe20000000000 */
[----:B------:R-:W-:Y:S02]  /*08a0*/  ISETP.NE.AND P1, PT, R10, RZ, PT ;  /* 0x000000ff0a00720c */ /* 0x000fe40003f25270 */
[----:B------:R-:W-:Y:S01]  /*08b0*/  ISETP.GE.U32.AND P0, PT, R8, R11, PT ;  /* 0x0000000b0800720c */ /* 0x000fe20003f06070 */
[----:B------:R-:W-:Y:S01]  /*08c0*/  HFMA2 R11, -RZ, RZ, 0, 0 ;  /* 0x00000000ff0b7431 */ /* 0x000fe200000001ff */
[----:B------:R-:W0:Y:S11]  /*08d0*/  LDC R8, c[0x0][0x39c] ;  /* 0x0000e700ff087b82 */ /* 0x000e360000000800 */
[----:B------:R-:W-:-:S04]  /*08e0*/  @P0 IADD3 R9, PT, PT, R9, 0x1, RZ ;  /* 0x0000000109090810 */ /* 0x000fc80007ffe0ff */
[----:B------:R-:W-:Y:S02]  /*08f0*/  @!P2 IADD3 R9, PT, PT, -R9, RZ, RZ ;  /* 0x000000ff0909a210 */ /* 0x000fe40007ffe1ff */
[----:B------:R-:W-:-:S05]  /*0900*/  @!P1 LOP3.LUT R9, RZ, R10, RZ, 0x33, !PT ;  /* 0x0000000aff099212 */ /* 0x000fca00078e33ff */
[C---:B------:R-:W-:Y:S01]  /*0910*/  IMAD R10, R9.reuse, R10, R14 ;  /* 0x0000000a090a7224 */ /* 0x040fe200078e020e */
[----:B0-----:R-:W-:Y:S01]  /*0920*/  ISETP.GE.U32.AND P0, PT, R8, 0x8, PT ;  /* 0x000000080800780c */ /* 0x001fe20003f06070 */
[----:B------:R-:W-:Y:S02]  /*0930*/  IMAD R18, R9, R8, RZ ;  /* 0x0000000809127224 */ /* 0x000fe400078e02ff */
[----:B------:R-:W-:Y:S02]  /*0940*/  IMAD.IADD R10, R3, 0x1, -R10 ;  /* 0x00000001030a7824 */ /* 0x000fe400078e0a0a */
[C---:B-1----:R-:W-:Y:S02]  /*0950*/  IMAD R18, R7.reuse, UR6, R18 ;  /* 0x0000000607127c24 */ /* 0x042fe4000f8e0212 */
[----:B--2---:R-:W-:-:S06]  /*0960*/  IMAD R19, R7, UR7, R10 ;  /* 0x0000000707137c24 */ /* 0x004fcc000f8e020a */
[----:B------:R-:W-:Y:S05]  /*0970*/  @!P0 BRA `(.L_x_2) ;  /* 0x0000000000b88947 */ /* 0x000fea0003800000 */
[----:B------:R-:W-:Y:S01]  /*0980*/  IMAD.MOV.U32 R24, RZ, RZ, RZ ;  /* 0x000000ffff187224 */ /* 0x000fe200078e00ff */
[----:B------:R-:W-:Y:S01]  /*0990*/  MOV R11, R18 ;  /* 0x00000012000b7202 */ /* 0x000fe20000000f00 */
[----:B------:R-:W-:Y:S01]  /*09a0*/  IMAD.MOV.U32 R22, RZ, RZ, R6 ;  /* 0x000000ffff167224 */ /* 0x000fe200078e0006 */
[----:B------:R-:W-:-:S07]  /*09b0*/  MOV R23, R19 ;  /* 0x0000001300177202 */ /* 0x000fce0000000f00 */
.L_x_3:
[----:B------:R-:W0:Y:S08]  /*09c0*/  LDC.64 R12, c[0x0][0x380] ;  /* 0x0000e000ff0c7b82 */ /* 0x000e300000000a00 */
[----:B------:R-:W1:Y:S08]  /*09d0*/  LDC.64 R14, c[0x0][0x388] ;  /* 0x0000e200ff0e7b82 */ /* 0x000e700000000a00 */
[----:B------:R-:W2:Y:S01]  /*09e0*/  LDC R25, c[0x0][0x3a0] ;  /* 0x0000e800ff197b82 */ /* 0x000ea20000000800 */
[----:B0-----:R-:W-:-:S05]  /*09f0*/  IMAD.WIDE R12, R11, 0x4, R12 ;  /* 0x000000040b0c7825 */ /* 0x001fca00078e020c */
[----:B------:R-:W3:Y:S01]  /*0a00*/  LDG.E R27, desc[UR4][R12.64] ;  /* 0x000000040c1b7981 */ /* 0x000ee2000c1e1900 */
[----:B-1----:R-:W-:-:S03]  /*0a10*/  IMAD.WIDE R14, R23, 0x4, R14 ;  /* 0x00000004170e7825 */ /* 0x002fc600078e020e */
[----:B------:R-:W4:Y:S04]  /*0a20*/  LDG.E R28, desc[UR4][R12.64+0x4] ;  /* 0x000004040c1c7981 */ /* 0x000f28000c1e1900 */
[----:B------:R-:W3:Y:S01]  /*0a30*/  LDG.E R26, desc[UR4][R14.64] ;  /* 0x000000040e1a7981 */ /* 0x000ee2000c1e1900 */
[----:B--2---:R-:W-:-:S05]  /*0a40*/  IMAD.WIDE R16, R25, 0x4, R14 ;  /* 0x0000000419107825 */ /* 0x004fca00078e020e */
[----:B------:R-:W4:Y:S01]  /*0a50*/  LDG.E R29, desc[UR4][R16.64] ;  /* 0x00000004101d7981 */ /* 0x000f22000c1e1900 */
[----:B------:R-:W-:-:S03]  /*0a60*/  IMAD.WIDE R20, R25, 0x4, R16 ;  /* 0x0000000419147825 */ /* 0x000fc600078e0210 */
[----:B------:R-:W2:Y:S01]  /*0a70*/  LDG.E R17, desc[UR4][R12.64+0x8] ;  /* 0x000008040c117981 */ /* 0x000ea2000c1e1900 */
[----:B---3--:R-:W-:Y:S01]  /*0a80*/  FFMA R15, R27, R26, R24 ;  /* 0x0000001a1b0f7223 */ /* 0x008fe20000000018 */
[C---:B------:R-:W-:Y:S02]  /*0a90*/  IMAD.WIDE R26, R25.reuse, 0x4, R20 ;  /* 0x00000004191a7825 */ /* 0x040fe400078e0214 */
[----:B------:R-:W2:Y:S02]  /*0aa0*/  LDG.E R24, desc[UR4][R20.64] ;  /* 0x0000000414187981 */ /* 0x000ea4000c1e1900 */
[----:B----4-:R-:W-:Y:S02]  /*0ab0*/  FFMA R16, R28, R29, R15 ;  /* 0x0000001d1c107223 */ /* 0x010fe4000000000f */
[----:B------:R-:W3:Y:S04]  /*0ac0*/  LDG.E R29, desc[UR4][R12.64+0xc] ;  /* 0x00000c040c1d7981 */ /* 0x000ee8000c1e1900 */
[----:B------:R-:W3:Y:S01]  /*0ad0*/  LDG.E R28, desc[UR4][R26.64] ;  /* 0x000000041a1c7981 */ /* 0x000ee2000c1e1900 */
[----:B------:R-:W-:-:S04]  /*0ae0*/  IMAD.WIDE R14, R25, 0x4, R26 ;  /* 0x00000004190e7825 */ /* 0x000fc800078e021a */
[----:B--2---:R-:W-:Y:S01]  /*0af0*/  FFMA R24, R17, R24, R16 ;  /* 0x0000001811187223 */ /* 0x004fe20000000010 */
[C---:B------:R-:W-:Y:S02]  /*0b00*/  IMAD.WIDE R16, R25.reuse, 0x4, R14 ;  /* 0x0000000419107825 */ /* 0x040fe400078e020e */
[----:B------:R-:W2:Y:S02]  /*0b10*/  LDG.E R14, desc[UR4][R14.64] ;  /* 0x000000040e0e7981 */ /* 0x000ea4000c1e1900 */
[----:B------:R-:W-:-:S04]  /*0b20*/  IMAD.WIDE R20, R25, 0x4, R16 ;  /* 0x0000000419147825 */ /* 0x000fc800078e0210 */
[----:B---3--:R-:W-:Y:S01]  /*0b30*/  FFMA R29, R29, R28, R24 ;  /* 0x0000001c1d1d7223 */ /* 0x008fe20000000018 */
[----:B------:R-:W3:Y:S04]  /*0b40*/  LDG.E R15, desc[UR4][R12.64+0x18] ;  /* 0x000018040c0f7981 */ /* 0x000ee8000c1e1900 */
[----:B------:R-:W2:Y:S01]  /*0b50*/  LDG.E R28, desc[UR4][R12.64+0x10] ;  /* 0x000010040c1c7981 */ /* 0x000ea2000c1e1900 */
[----:B------:R-:W-:-:S03]  /*0b60*/  IMAD.WIDE R26, R25, 0x4, R20 ;  /* 0x00000004191a7825 */ /* 0x000fc600078e0214 */
[----:B------:R-:W4:Y:S04]  /*0b70*/  LDG.E R24, desc[UR4][R16.64] ;  /* 0x0000000410187981 */ /* 0x000f28000c1e1900 */
[----:B------:R-:W5:Y:S04]  /*0b80*/  LDG.E R26, desc[UR4][R26.64] ;  /* 0x000000041a1a7981 */ /* 0x000f68000c1e1900 */
[----:B------:R-:W4:Y:S04]  /*0b90*/  LDG.E R17, desc[UR4][R12.64+0x14] ;  /* 0x000014040c117981 */ /* 0x000f28000c1e1900 */
[----:B------:R-:W5:Y:S04]  /*0ba0*/  LDG.E R16, desc[UR4][R12.64+0x1c] ;  /* 0x00001c040c107981 */ /* 0x000f68000c1e1900 */
[----:B------:R-:W3:Y:S01]  /*0bb0*/  LDG.E R12, desc[UR4][R20.64] ;  /* 0x00000004140c7981 */ /* 0x000ee2000c1e1900 */
[----:B------:R-:W-:-:S04]  /*0bc0*/  IADD3 R22, PT, PT, R22, 0x8, RZ ;  /* 0x0000000816167810 */ /* 0x000fc80007ffe0ff */
[----:B------:R-:W-:Y:S01]  /*0bd0*/  ISETP.NE.AND P0, PT, R22, RZ, PT ;  /* 0x000000ff1600720c */ /* 0x000fe20003f05270 */
[----:B------:R-:W-:Y:S01]  /*0be0*/  VIADD R11, R11, 0x8 ;  /* 0x000000080b0b7836 */ /* 0x000fe20000000000 */
[----:B------:R-:W-:Y:S01]  /*0bf0*/  LEA R23, R25, R23, 0x3 ;  /* 0x0000001719177211 */ /* 0x000fe200078e18ff */
[----:B--2---:R-:W-:-:S04]  /*0c00*/  FFMA R14, R28, R14, R29 ;  /* 0x0000000e1c0e7223 */ /* 0x004fc8000000001d */
[----:B----4-:R-:W-:-:S04]  /*0c10*/  FFMA R14, R17, R24, R14 ;  /* 0x00000018110e7223 */ /* 0x010fc8000000000e */
[----:B---3--:R-:W-:-:S04]  /*0c20*/  FFMA R15, R15, R12, R14 ;  /* 0x0000000c0f0f7223 */ /* 0x008fc8000000000e */
[----:B-----5:R-:W-:Y:S01]  /*0c30*/  FFMA R24, R16, R26, R15 ;  /* 0x0000001a10187223 */ /* 0x020fe2000000000f */
[----:B------:R-:W-:Y:S06]  /*0c40*/  @P0 BRA `(.L_x_3) ;  /* 0xfffffffc005c0947 */ /* 0x000fec000383ffff */
[----:B------:R-:W-:-:S07]  /*0c50*/  MOV R11, R2 ;  /* 0x00000002000b7202 */ /* 0x000fce0000000f00 */
.L_x_2:
[----:B------:R-:W-:-:S13]  /*0c60*/  ISETP.NE.AND P0, PT, R4, RZ, PT ;  /* 0x000000ff0400720c */ /* 0x000fda0003f05270 */
[----:B------:R-:W-:Y:S05]  /*0c70*/  @!P0 BRA `(.L_x_4) ;  /* 0x0000000000dc8947 */ /* 0x000fea0003800000 */
[----:B------:R-:W-:Y:S02]  /*0c80*/  IADD3 R12, PT, PT, R4, -0x1, RZ ;  /* 0xffffffff040c7810 */ /* 0x000fe40007ffe0ff */
[----:B------:R-:W-:Y:S02]  /*0c90*/  ISETP.NE.AND P1, PT, R5, RZ, PT ;  /* 0x000000ff0500720c */ /* 0x000fe40003f25270 */
[----:B------:R-:W-:-:S13]  /*0ca0*/  ISETP.GE.U32.AND P0, PT, R12, 0x3, PT ;  /* 0x000000030c00780c */ /* 0x000fda0003f06070 */
[----:B------:R-:W-:Y:S05]  /*0cb0*/  @!P0 BRA `(.L_x_5) ;  /* 0x00000000005c8947 */ /* 0x000fea0003800000 */
[----:B------:R-:W0:Y:S01]  /*0cc0*/  LDC R23, c[0x0][0x3a0] ;  /* 0x0000e800ff177b82 */ /* 0x000e220000000800 */
[----:B------:R-:W-:-:S07]  /*0cd0*/  IMAD.IADD R13, R18, 0x1, R11 ;  /* 0x00000001120d7824 */ /* 0x000fce00078e020b */
[----:B------:R-:W1:Y:S08]  /*0ce0*/  LDC.64 R20, c[0x0][0x388] ;  /* 0x0000e200ff147b82 */ /* 0x000e700000000a00 */
[----:B------:R-:W2:Y:S01]  /*0cf0*/  LDC.64 R16, c[0x0][0x380] ;  /* 0x0000e000ff107b82 */ /* 0x000ea20000000a00 */
[----:B0-----:R-:W-:-:S04]  /*0d00*/  IMAD R15, R11, R23, R19 ;  /* 0x000000170b0f7224 */ /* 0x001fc800078e0213 */
[----:B-1----:R-:W-:-:S04]  /*0d10*/  IMAD.WIDE R20, R15, 0x4, R20 ;  /* 0x000000040f147825 */ /* 0x002fc800078e0214 */
[----:B------:R-:W-:Y:S02]  /*0d20*/  IMAD.WIDE R14, R23, 0x4, R20 ;  /* 0x00000004170e7825 */ /* 0x000fe400078e0214 */
[----:B------:R-:W3:Y:S02]  /*0d30*/  LDG.E R20, desc[UR4][R20.64] ;  /* 0x0000000414147981 */ /* 0x000ee4000c1e1900 */
[----:B--2---:R-:W-:-:S04]  /*0d40*/  IMAD.WIDE R16, R13, 0x4, R16 ;  /* 0x000000040d107825 */ /* 0x004fc800078e0210 */
[C---:B------:R-:W-:Y:S01]  /*0d50*/  IMAD.WIDE R12, R23.reuse, 0x4, R14 ;  /* 0x00000004170c7825 */ /* 0x040fe200078e020e */
[----:B------:R-:W3:Y:S04]  /*0d60*/  LDG.E R25, desc[UR4][R16.64] ;  /* 0x0000000410197981 */ /* 0x000ee8000c1e1900 */
[----:B------:R-:W2:Y:S01]  /*0d70*/  LDG.E R14, desc[UR4][R14.64] ;  /* 0x000000040e0e7981 */ /* 0x000ea2000c1e1900 */
[----:B------:R-:W-:-:S03]  /*0d80*/  IMAD.WIDE R22, R23, 0x4, R12 ;  /* 0x0000000417167825 */ /* 0x000fc600078e020c */
[----:B------:R-:W2:Y:S04]  /*0d90*/  LDG.E R27, desc[UR4][R16.64+0x4] ;  /* 0x00000404101b7981 */ /* 0x000ea8000c1e1900 */
[----:B------:R-:W4:Y:S04]  /*0da0*/  LDG.E R26, desc[UR4][R12.64] ;  /* 0x000000040c1a7981 */ /* 0x000f28000c1e1900 */
[----:B------:R-:W4:Y:S04]  /*0db0*/  LDG.E R28, desc[UR4][R16.64+0x8] ;  /* 0x00000804101c7981 */ /* 0x000f28000c1e1900 */
[----:B------:R-:W5:Y:S04]  /*0dc0*/  LDG.E R29, desc[UR4][R16.64+0xc] ;  /* 0x00000c04101d7981 */ /* 0x000f68000c1e1900 */
[----:B------:R-:W5:Y:S01]  /*0dd0*/  LDG.E R22, desc[UR4][R22.64] ;  /* 0x0000000416167981 */ /* 0x000f62000c1e1900 */
[----:B------:R-:W-:Y:S01]  /*0de0*/  IADD3 R11, PT, PT, R11, 0x4, RZ ;  /* 0x000000040b0b7810 */ /* 0x000fe20007ffe0ff */
[----:B---3--:R-:W-:-:S04]  /*0df0*/  FFMA R24, R25, R20, R24 ;  /* 0x0000001419187223 */ /* 0x008fc80000000018 */
[----:B--2---:R-:W-:-:S04]  /*0e00*/  FFMA R27, R27, R14, R24 ;  /* 0x0000000e1b1b7223 */ /* 0x004fc80000000018 */
[----:B----4-:R-:W-:-:S04]  /*0e10*/  FFMA R26, R28, R26, R27 ;  /* 0x0000001a1c1a7223 */ /* 0x010fc8000000001b */
[----:B-----5:R-:W-:-:S07]  /*0e20*/  FFMA R24, R29, R22, R26 ;  /* 0x000000161d187223 */ /* 0x020fce000000001a */
.L_x_5:
[----:B------:R-:W-:Y:S05]  /*0e30*/  @!P1 BRA `(.L_x_4) ;  /* 0x00000000006c9947 */ /* 0x000fea0003800000 */
[----:B------:R-:W-:Y:S01]  /*0e40*/  ISETP.NE.AND P0, PT, R5, 0x1, PT ;  /* 0x000000010500780c */ /* 0x000fe20003f05270 */
[----:B------:R-:W0:Y:S01]  /*0e50*/  LDC.64 R16, c[0x0][0x388] ;  /* 0x0000e200ff107b82 */ /* 0x000e220000000a00 */
[----:B------:R-:W-:-:S07]  /*0e60*/  LOP3.LUT P1, RZ, R8, 0x1, RZ, 0xc0, !PT ;  /* 0x0000000108ff7812 */ /* 0x000fce000782c0ff */
[----:B------:R-:W1:Y:S04]  /*0e70*/  LDC.64 R20, c[0x0][0x380] ;  /* 0x0000e000ff147b82 */ /* 0x000e680000000a00 */
[----:B------:R-:W-:-:S04]  /*0e80*/  @P0 IADD3 R23, PT, PT, R18, R11, RZ ;  /* 0x0000000b12170210 */ /* 0x000fc80007ffe0ff */
[----:B------:R-:W2:Y:S08]  /*0e90*/  @P0 LDC R22, c[0x0][0x3a0] ;  /* 0x0000e800ff160b82 */ /* 0x000eb00000000800 */
[----:B------:R-:W3:Y:S08]  /*0ea0*/  @P1 LDC R8, c[0x0][0x3a0] ;  /* 0x0000e800ff081b82 */ /* 0x000ef00000000800 */
[----:B------:R-:W4:Y:S01]  /*0eb0*/  LDC.64 R12, c[0x0][0x380] ;  /* 0x0000e000ff0c7b82 */ /* 0x000f220000000a00 */
[----:B-1----:R-:W-:-:S07]  /*0ec0*/  @P0 IMAD.WIDE R20, R23, 0x4, R20 ;  /* 0x0000000417140825 */ /* 0x002fce00078e0214 */
[----:B------:R-:W1:Y:S01]  /*0ed0*/  LDC.64 R14, c[0x0][0x388] ;  /* 0x0000e200ff0e7b82 */ /* 0x000e620000000a00 */
[C---:B--2---:R-:W-:Y:S02]  /*0ee0*/  @P0 IMAD R25, R11.reuse, R22, R19 ;  /* 0x000000160b190224 */ /* 0x044fe400078e0213 */
[----:B------:R-:W-:Y:S02]  /*0ef0*/  @P0 VIADD R11, R11, 0x2 ;  /* 0x000000020b0b0836 */ /* 0x000fe40000000000 */
[----:B0-----:R-:W-:-:S03]  /*0f00*/  @P0 IMAD.WIDE R16, R25, 0x4, R16 ;  /* 0x0000000419100825 */ /* 0x001fc600078e0210 */
[----:B------:R-:W-:Y:S01]  /*0f10*/  @P1 IADD3 R27, PT, PT, R18, R11, RZ ;  /* 0x0000000b121b1210 */ /* 0x000fe20007ffe0ff */
[----:B---3--:R-:W-:Y:S01]  /*0f20*/  @P1 IMAD R19, R11, R8, R19 ;  /* 0x000000080b131224 */ /* 0x008fe200078e0213 */
[----:B------:R-:W2:Y:S01]  /*0f30*/  @P0 LDG.E R25, desc[UR4][R16.64] ;  /* 0x0000000410190981 */ /* 0x000ea2000c1e1900 */
[----:B------:R-:W-:-:S03]  /*0f40*/  @P0 IMAD.WIDE R22, R22, 0x4, R16 ;  /* 0x0000000416160825 */ /* 0x000fc600078e0210 */
[----:B------:R-:W2:Y:S01]  /*0f50*/  @P0 LDG.E R11, desc[UR4][R20.64] ;  /* 0x00000004140b0981 */ /* 0x000ea2000c1e1900 */
[----:B----4-:R-:W-:-:S03]  /*0f60*/  @P1 IMAD.WIDE R12, R27, 0x4, R12 ;  /* 0x000000041b0c1825 */ /* 0x010fc600078e020c */
[----:B------:R-:W3:Y:S04]  /*0f70*/  @P0 LDG.E R8, desc[UR4][R20.64+0x4] ;  /* 0x0000040414080981 */ /* 0x000ee8000c1e1900 */
[----:B------:R-:W3:Y:S01]  /*0f80*/  @P0 LDG.E R22, desc[UR4][R22.64] ;  /* 0x0000000416160981 */ /* 0x000ee2000c1e1900 */
[----:B-1----:R-:W-:-:S03]  /*0f90*/  @P1 IMAD.WIDE R14, R19, 0x4, R14 ;  /* 0x00000004130e1825 */ /* 0x002fc600078e020e */
[----:B------:R-:W4:Y:S04]  /*0fa0*/  @P1 LDG.E R13, desc[UR4][R12.64] ;  /* 0x000000040c0d1981 */ /* 0x000f28000c1e1900 */
[----:B------:R-:W4:Y:S01]  /*0fb0*/  @P1 LDG.E R14, desc[UR4][R14.64] ;  /* 0x000000040e0e1981 */ /* 0x000f22000c1e1900 */
[----:B--2---:R-:W-:-:S04]  /*0fc0*/  @P0 FFMA R11, R11, R25, R24 ;  /* 0x000000190b0b0223 */ /* 0x004fc80000000018 */
[----:B---3--:R-:W-:-:S04]  /*0fd0*/  @P0 FFMA R24, R8, R22, R11 ;  /* 0x0000001608180223 */ /* 0x008fc8000000000b */
[----:B----4-:R-:W-:-:S07]  /*0fe0*/  @P1 FFMA R24, R13, R14, R24 ;  /* 0x0000000e0d181223 */ /* 0x010fce0000000018 */
.L_x_4:
[----:B------:R-:W0:Y:S01]  /*0ff0*/  LDCU UR6, c[0x0][0x3a0] ;  /* 0x00007400ff0677ac */ /* 0x000e220008000800 */
[----:B------:R-:W1:Y:S01]  /*1000*/  LDC.64 R12, c[0x0][0x390] ;  /* 0x0000e400ff0c7b82 */ /* 0x000e620000000a00 */
[----:B------:R-:W-:Y:S01]  /*1010*/  IADD3 R3, PT, PT, R0, R3, RZ ;  /* 0x0000000300037210 */ /* 0x000fe20007ffe0ff */
[----:B------:R-:W2:Y:S01]  /*1020*/  LDCU UR7, c[0x3][0xc] ;  /* 0x00c00180ff0777ac */ /* 0x000ea20008000800 */
[----:B0-----:R-:W-:Y:S01]  /*1030*/  IMAD R10, R9, UR6, R10 ;  /* 0x00000006090a7c24 */ /* 0x001fe2000f8e020a */
[----:B------:R-:W0:Y:S03]  /*1040*/  LDCU UR6, c[0x3][URZ] ;  /* 0x00c00000ff0677ac */ /* 0x000e260008000800 */
[----:B--2---:R-:W-:-:S04]  /*1050*/  IMAD R9, R7, UR7, R10 ;  /* 0x0000000707097c24 */ /* 0x004fc8000f8e020a */
[----:B-1----:R-:W-:-:S05]  /*1060*/  IMAD.WIDE R8, R9, 0x4, R12 ;  /* 0x0000000409087825 */ /* 0x002fca00078e020c */
[----:B------:R1:W-:Y:S01]  /*1070*/  STG.E desc[UR4][R8.64], R24 ;  /* 0x0000001808007986 */ /* 0x0003e2000c101904 */
[----:B0-----:R-:W-:-:S13]  /*1080*/  ISETP.GE.AND P0, PT, R3, UR6, PT ;  /* 0x0000000603007c0c */ /* 0x001fda000bf06270 */
[----:B-1----:R-:W-:Y:S05]  /*1090*/  @!P0 BRA `(.L_x_6) ;  /* 0xfffffff400348947 */ /* 0x002fea000383ffff */
[----:B------:R-:W-:Y:S05]  /*10a0*/  EXIT ;  /* 0x000000000000794d */ /* 0x000fea0003800000 */
.L_x_7:
[----:B------:R-:W-:-:S00]  /*10b0*/  BRA `(.L_x_7) ;  /* 0xfffffffc00fc7947 */ /* 0x000fc0000383ffff */
[----:B------:R-:W-:-:S00]  /*10c0*/  NOP ;  /* 0x0000000000007918 */ /* 0x000fc00000000000 */
        /* <DEDUP_REMOVED lines=11> */
.L_x_8:


//--------------------- .nv.shared.reserved.0     --------------------------
	.section	.nv.shared.reserved.0,"aw",@nobits
	.weak		__nv_reservedSMEM_offset_0_alias
	.size		__nv_reservedSMEM_offset_0_alias, 0, 64
	.other		__nv_reservedSMEM_offset_0_alias,@"STO_CUDA_RESERVED_SHARED STV_DEFAULT"
__nv_reservedSMEM_offset_0_alias:
	.zero		0
	.zero		64


//--------------------- .nv.constant0._Z8multiplyIfEvPT_S1_S1_iiii --------------------------
	.section	.nv.constant0._Z8multiplyIfEvPT_S1_S1_iiii,"a",@progbits
	.sectionflags	@""
	.align	4
.nv.constant0._Z8multiplyIfEvPT_S1_S1_iiii:
	.zero		936


//--------------------- SYMBOLS --------------------------

	.type		.nv.reservedSmem.offset0,@object
	.size		.nv.reservedSmem.offset0,0x4
